//
// Generated by NVIDIA NVVM Compiler
//
// Compiler Build ID: CL-36424714
// Cuda compilation tools, release 13.0, V13.0.88
// Based on NVVM 20.0.0
//

.version 9.0
.target sm_100
.address_size 64

	// .globl	_Z19simplest_kernel_sumPiS_S_

.visible .entry _Z19simplest_kernel_sumPiS_S_(
	.param .u64 .ptr .align 1 _Z19simplest_kernel_sumPiS_S__param_0,
	.param .u64 .ptr .align 1 _Z19simplest_kernel_sumPiS_S__param_1,
	.param .u64 .ptr .align 1 _Z19simplest_kernel_sumPiS_S__param_2
)
{
	.reg .pred 	%p<2>;
	.reg .b32 	%r<13>;
	.reg .b64 	%rd<16>;

	ld.param.u64 	%rd10, [_Z19simplest_kernel_sumPiS_S__param_0];
	ld.param.u64 	%rd11, [_Z19simplest_kernel_sumPiS_S__param_1];
	ld.param.u64 	%rd12, [_Z19simplest_kernel_sumPiS_S__param_2];
	cvta.to.global.u64 	%rd1, %rd12;
	cvta.to.global.u64 	%rd13, %rd11;
	cvta.to.global.u64 	%rd14, %rd10;
	add.s64 	%rd2, %rd14, 8;
	add.s64 	%rd3, %rd13, 8;
	mov.b64 	%rd15, 0;
$L__BB0_1:
	add.s64 	%rd5, %rd2, %rd15;
	ld.global.u32 	%r1, [%rd5+-8];
	add.s64 	%rd6, %rd3, %rd15;
	ld.global.u32 	%r2, [%rd6+-8];
	add.s32 	%r3, %r2, %r1;
	add.s64 	%rd7, %rd1, %rd15;
	st.global.u32 	[%rd7], %r3;
	ld.global.u32 	%r4, [%rd5+-4];
	ld.global.u32 	%r5, [%rd6+-4];
	add.s32 	%r6, %r5, %r4;
	st.global.u32 	[%rd7+4], %r6;
	ld.global.u32 	%r7, [%rd5];
	ld.global.u32 	%r8, [%rd6];
	add.s32 	%r9, %r8, %r7;
	st.global.u32 	[%rd7+8], %r9;
	setp.eq.s64 	%p1, %rd15, 208;
	@%p1 bra 	$L__BB0_3;
	ld.global.u32 	%r10, [%rd5+4];
	ld.global.u32 	%r11, [%rd6+4];
	add.s32 	%r12, %r11, %r10;
	st.global.u32 	[%rd7+12], %r12;
	add.s64 	%rd15, %rd15, 16;
	bra.uni 	$L__BB0_1;
$L__BB0_3:
	ret;

}
	// .globl	_Z19parallel_kernel_sumPiS_S_
.visible .entry _Z19parallel_kernel_sumPiS_S_(
	.param .u64 .ptr .align 1 _Z19parallel_kernel_sumPiS_S__param_0,
	.param .u64 .ptr .align 1 _Z19parallel_kernel_sumPiS_S__param_1,
	.param .u64 .ptr .align 1 _Z19parallel_kernel_sumPiS_S__param_2
)
{
	.reg .pred 	%p<2>;
	.reg .b32 	%r<5>;
	.reg .b64 	%rd<11>;

	ld.param.u64 	%rd1, [_Z19parallel_kernel_sumPiS_S__param_0];
	ld.param.u64 	%rd2, [_Z19parallel_kernel_sumPiS_S__param_1];
	ld.param.u64 	%rd3, [_Z19parallel_kernel_sumPiS_S__param_2];
	mov.u32 	%r1, %ctaid.x;
	setp.gt.u32 	%p1, %r1, 54;
	@%p1 bra 	$L__BB1_2;
	cvta.to.global.u64 	%rd4, %rd1;
	cvta.to.global.u64 	%rd5, %rd2;
	cvta.to.global.u64 	%rd6, %rd3;
	mul.wide.u32 	%rd7, %r1, 4;
	add.s64 	%rd8, %rd4, %rd7;
	ld.global.u32 	%r2, [%rd8];
	add.s64 	%rd9, %rd5, %rd7;
	ld.global.u32 	%r3, [%rd9];
	add.s32 	%r4, %r3, %r2;
	add.s64 	%rd10, %rd6, %rd7;
	st.global.u32 	[%rd10], %r4;
$L__BB1_2:
	ret;

}
	// .globl	_Z16kernel_sum_pairsPiS_
.visible .entry _Z16kernel_sum_pairsPiS_(
	.param .u64 .ptr .align 1 _Z16kernel_sum_pairsPiS__param_0,
	.param .u64 .ptr .align 1 _Z16kernel_sum_pairsPiS__param_1
)
{
	.reg .pred 	%p<3>;
	.reg .b32 	%r<13>;
	.reg .b64 	%rd<13>;

	ld.param.u64 	%rd6, [_Z16kernel_sum_pairsPiS__param_0];
	ld.param.u64 	%rd7, [_Z16kernel_sum_pairsPiS__param_1];
	mov.u32 	%r1, %ctaid.x;
	setp.gt.u32 	%p1, %r1, 2;
	@%p1 bra 	$L__BB2_4;
	cvta.to.global.u64 	%rd9, %rd7;
	mul.wide.u32 	%rd10, %r1, 4;
	add.s64 	%rd1, %rd9, %rd10;
	mov.b32 	%r12, 0;
	st.global.u32 	[%rd1], %r12;
	cvta.to.global.u64 	%rd11, %rd6;
	add.s64 	%rd2, %rd11, %rd10;
	mov.b64 	%rd12, 8;
$L__BB2_2:
	add.s64 	%rd4, %rd2, %rd12;
	ld.global.u32 	%r6, [%rd4+-8];
	add.s32 	%r7, %r12, %r6;
	st.global.u32 	[%rd1], %r7;
	ld.global.u32 	%r8, [%rd4+-4];
	add.s32 	%r9, %r7, %r8;
	st.global.u32 	[%rd1], %r9;
	ld.global.u32 	%r10, [%rd4];
	add.s32 	%r3, %r9, %r10;
	st.global.u32 	[%rd1], %r3;
	setp.eq.s64 	%p2, %rd12, 216;
	@%p2 bra 	$L__BB2_4;
	ld.global.u32 	%r11, [%rd4+4];
	add.s32 	%r12, %r3, %r11;
	st.global.u32 	[%rd1], %r12;
	add.s64 	%rd12, %rd12, 16;
	bra.uni 	$L__BB2_2;
$L__BB2_4:
	ret;

}


// ===== COMPILED SASS (sm_100) =====

	.target	sm_100

	.elftype	@"ET_EXEC"


//--------------------- .note.nv.tkinfo           --------------------------
	.section	.note.nv.tkinfo,"",@"SHT_NOTE"
	.sectionflags	@"SHF_NOTE_NV_TKINFO"
	.tkinfo
        /*0018*/ 	.word	0x00000002
        /*0030*/ 	.string	""
        /*0030*/ 	.string	"ptxas"
        /*0030*/ 	.string	"Cuda compilation tools, release 13.0, V13.0.88"
        /*0030*/ 	.string	"Build cuda_13.0.r13.0/compiler.36424714_0"
        /*0030*/ 	.string	"-arch sm_100 -m 64 "



//--------------------- .note.nv.cuinfo           --------------------------
	.section	.note.nv.cuinfo,"",@"SHT_NOTE"
	.sectionflags	@"SHF_NOTE_NV_CUINFO"
        /*0018*/ 	.short	0x0002
        /*001a*/ 	.short	0x0064
        /*001c*/ 	.short	0x0082
	.zero		2


//--------------------- .nv.info                  --------------------------
	.section	.nv.info,"",@"SHT_CUDA_INFO"
	.align	4


	//----- nvinfo : EIATTR_REGCOUNT
	.align		4
        /*0000*/ 	.byte	0x04, 0x2f
        /*0002*/ 	.short	(.L_1 - .L_0)
	.align		4
.L_0:
        /*0004*/ 	.word	index@(_Z19simplest_kernel_sumPiS_S_)
        /*0008*/ 	.word	0x00000014


	//----- nvinfo : EIATTR_FRAME_SIZE
	.align		4
.L_1:
        /*000c*/ 	.byte	0x04, 0x11
        /*000e*/ 	.short	(.L_3 - .L_2)
	.align		4
.L_2:
        /*0010*/ 	.word	index@(_Z19simplest_kernel_sumPiS_S_)
        /*0014*/ 	.word	0x00000000


	//----- nvinfo : EIATTR_REGCOUNT
	.align		4
.L_3:
        /*0018*/ 	.byte	0x04, 0x2f
        /*001a*/ 	.short	(.L_5 - .L_4)
	.align		4
.L_4:
        /*001c*/ 	.word	index@(_Z19parallel_kernel_sumPiS_S_)
        /*0020*/ 	.word	0x0000000c


	//----- nvinfo : EIATTR_FRAME_SIZE
	.align		4
.L_5:
        /*0024*/ 	.byte	0x04, 0x11
        /*0026*/ 	.short	(.L_7 - .L_6)
	.align		4
.L_6:
        /*0028*/ 	.word	index@(_Z19parallel_kernel_sumPiS_S_)
        /*002c*/ 	.word	0x00000000


	//----- nvinfo : EIATTR_REGCOUNT
	.align		4
.L_7:
        /*0030*/ 	.byte	0x04, 0x2f
        /*0032*/ 	.short	(.L_9 - .L_8)
	.align		4
.L_8:
        /*0034*/ 	.word	index@(_Z16kernel_sum_pairsPiS_)
        /*0038*/ 	.word	0x00000016


	//----- nvinfo : EIATTR_FRAME_SIZE
	.align		4
.L_9:
        /*003c*/ 	.byte	0x04, 0x11
        /*003e*/ 	.short	(.L_11 - .L_10)
	.align		4
.L_10:
        /*0040*/ 	.word	index@(_Z16kernel_sum_pairsPiS_)
        /*0044*/ 	.word	0x00000000


	//----- nvinfo : EIATTR_MIN_STACK_SIZE
	.align		4
.L_11:
        /*0048*/ 	.byte	0x04, 0x12
        /*004a*/ 	.short	(.L_13 - .L_12)
	.align		4
.L_12:
        /*004c*/ 	.word	index@(_Z16kernel_sum_pairsPiS_)
        /*0050*/ 	.word	0x00000000


	//----- nvinfo : EIATTR_MIN_STACK_SIZE
	.align		4
.L_13:
        /*0054*/ 	.byte	0x04, 0x12
        /*0056*/ 	.short	(.L_15 - .L_14)
	.align		4
.L_14:
        /*0058*/ 	.word	index@(_Z19parallel_kernel_sumPiS_S_)
        /*005c*/ 	.word	0x00000000


	//----- nvinfo : EIATTR_MIN_STACK_SIZE
	.align		4
.L_15:
        /*0060*/ 	.byte	0x04, 0x12
        /*0062*/ 	.short	(.L_17 - .L_16)
	.align		4
.L_16:
        /*0064*/ 	.word	index@(_Z19simplest_kernel_sumPiS_S_)
        /*0068*/ 	.word	0x00000000
.L_17:


//--------------------- .nv.compat                --------------------------
	.section	.nv.compat,"",@"SHT_CUDA_COMPAT_INFO"
	.align	4
        /*0000*/ 	.byte	0x02, 0x09, 0x00, 0x00, 0x02, 0x02, 0x01, 0x00, 0x02, 0x05, 0x05, 0x00, 0x03, 0x07, 0x01, 0x01
        /*0010*/ 	.byte	0x02, 0x03, 0x00, 0x00, 0x02, 0x06, 0x01, 0x00, 0x04, 0x0b, 0x08, 0x00, 0x09, 0x00, 0x00, 0x00
        /*0020*/ 	.byte	0x00, 0x00, 0x00, 0x00


//--------------------- .nv.info._Z16kernel_sum_pairsPiS_ --------------------------
	.section	.nv.info._Z16kernel_sum_pairsPiS_,"",@"SHT_CUDA_INFO"
	.sectionflags	@""
	.align	4


	//----- nvinfo : EIATTR_CUDA_API_VERSION
	.align		4
        /*0000*/ 	.byte	0x04, 0x37
        /*0002*/ 	.short	(.L_19 - .L_18)
.L_18:
        /*0004*/ 	.word	0x00000082


	//----- nvinfo : EIATTR_KPARAM_INFO
	.align		4
.L_19:
        /*0008*/ 	.byte	0x04, 0x17
        /*000a*/ 	.short	(.L_21 - .L_20)
.L_20:
        /*000c*/ 	.word	0x00000000
        /*0010*/ 	.short	0x0001
        /*0012*/ 	.short	0x0008
        /*0014*/ 	.byte	0x00, 0xf5, 0x21, 0x00


	//----- nvinfo : EIATTR_KPARAM_INFO
	.align		4
.L_21:
        /*0018*/ 	.byte	0x04, 0x17
        /*001a*/ 	.short	(.L_23 - .L_22)
.L_22:
        /*001c*/ 	.word	0x00000000
        /*0020*/ 	.short	0x0000
        /*0022*/ 	.short	0x0000
        /*0024*/ 	.byte	0x00, 0xf5, 0x21, 0x00


	//----- nvinfo : EIATTR_SPARSE_MMA_MASK
	.align		4
.L_23:
        /*0028*/ 	.byte	0x03, 0x50
        /*002a*/ 	.short	0x0000


	//----- nvinfo : EIATTR_MAXREG_COUNT
	.align		4
        /*002c*/ 	.byte	0x03, 0x1b
        /*002e*/ 	.short	0x00ff


	//----- nvinfo : EIATTR_MERCURY_ISA_VERSION
	.align		4
        /*0030*/ 	.byte	0x03, 0x5f
        /*0032*/ 	.short	0x0101


	//----- nvinfo : EIATTR_VRC_CTA_INIT_COUNT
	.align		4
        /*0034*/ 	.byte	0x02, 0x4a
	.zero		1
	.zero		1


	//----- nvinfo : EIATTR_EXIT_INSTR_OFFSETS
	.align		4
        /*0038*/ 	.byte	0x04, 0x1c
        /*003a*/ 	.short	(.L_25 - .L_24)


	//   ....[0]....
.L_24:
        /*003c*/ 	.word	0x00000030


	//   ....[1]....
        /*0040*/ 	.word	0x00000ae0


	//----- nvinfo : EIATTR_CBANK_PARAM_SIZE
	.align		4
.L_25:
        /*0044*/ 	.byte	0x03, 0x19
        /*0046*/ 	.short	0x0010


	//----- nvinfo : EIATTR_PARAM_CBANK
	.align		4
        /*0048*/ 	.byte	0x04, 0x0a
        /*004a*/ 	.short	(.L_27 - .L_26)
	.align		4
.L_26:
        /*004c*/ 	.word	index@(.nv.constant0._Z16kernel_sum_pairsPiS_)
        /*0050*/ 	.short	0x0380
        /*0052*/ 	.short	0x0010


	//----- nvinfo : EIATTR_SW_WAR
	.align		4
.L_27:
        /*0054*/ 	.byte	0x04, 0x36
        /*0056*/ 	.short	(.L_29 - .L_28)
.L_28:
        /*0058*/ 	.word	0x00000008
.L_29:


//--------------------- .nv.info._Z19parallel_kernel_sumPiS_S_ --------------------------
	.section	.nv.info._Z19parallel_kernel_sumPiS_S_,"",@"SHT_CUDA_INFO"
	.sectionflags	@""
	.align	4


	//----- nvinfo : EIATTR_CUDA_API_VERSION
	.align		4
        /*0000*/ 	.byte	0x04, 0x37
        /*0002*/ 	.short	(.L_31 - .L_30)
.L_30:
        /*0004*/ 	.word	0x00000082


	//----- nvinfo : EIATTR_KPARAM_INFO
	.align		4
.L_31:
        /*0008*/ 	.byte	0x04, 0x17
        /*000a*/ 	.short	(.L_33 - .L_32)
.L_32:
        /*000c*/ 	.word	0x00000000
        /*0010*/ 	.short	0x0002
        /*0012*/ 	.short	0x0010
        /*0014*/ 	.byte	0x00, 0xf5, 0x21, 0x00


	//----- nvinfo : EIATTR_KPARAM_INFO
	.align		4
.L_33:
        /*0018*/ 	.byte	0x04, 0x17
        /*001a*/ 	.short	(.L_35 - .L_34)
.L_34:
        /*001c*/ 	.word	0x00000000
        /*0020*/ 	.short	0x0001
        /*0022*/ 	.short	0x0008
        /*0024*/ 	.byte	0x00, 0xf5, 0x21, 0x00


	//----- nvinfo : EIATTR_KPARAM_INFO
	.align		4
.L_35:
        /*0028*/ 	.byte	0x04, 0x17
        /*002a*/ 	.short	(.L_37 - .L_36)
.L_36:
        /*002c*/ 	.word	0x00000000
        /*0030*/ 	.short	0x0000
        /*0032*/ 	.short	0x0000
        /*0034*/ 	.byte	0x00, 0xf5, 0x21, 0x00


	//----- nvinfo : EIATTR_SPARSE_MMA_MASK
	.align		4
.L_37:
        /*0038*/ 	.byte	0x03, 0x50
        /*003a*/ 	.short	0x0000


	//----- nvinfo : EIATTR_MAXREG_COUNT
	.align		4
        /*003c*/ 	.byte	0x03, 0x1b
        /*003e*/ 	.short	0x00ff


	//----- nvinfo : EIATTR_MERCURY_ISA_VERSION
	.align		4
        /*0040*/ 	.byte	0x03, 0x5f
        /*0042*/ 	.short	0x0101


	//----- nvinfo : EIATTR_VRC_CTA_INIT_COUNT
	.align		4
        /*0044*/ 	.byte	0x02, 0x4a
	.zero		1
	.zero		1


	//----- nvinfo : EIATTR_EXIT_INSTR_OFFSETS
	.align		4
        /*0048*/ 	.byte	0x04, 0x1c
        /*004a*/ 	.short	(.L_39 - .L_38)


	//   ....[0]....
.L_38:
        /*004c*/ 	.word	0x00000030


	//   ....[1]....
        /*0050*/ 	.word	0x000000f0


	//----- nvinfo : EIATTR_CBANK_PARAM_SIZE
	.align		4
.L_39:
        /*0054*/ 	.byte	0x03, 0x19
        /*0056*/ 	.short	0x0018


	//----- nvinfo : EIATTR_PARAM_CBANK
	.align		4
        /*0058*/ 	.byte	0x04, 0x0a
        /*005a*/ 	.short	(.L_41 - .L_40)
	.align		4
.L_40:
        /*005c*/ 	.word	index@(.nv.constant0._Z19parallel_kernel_sumPiS_S_)
        /*0060*/ 	.short	0x0380
        /*0062*/ 	.short	0x0018


	//----- nvinfo : EIATTR_SW_WAR
	.align		4
.L_41:
        /*0064*/ 	.byte	0x04, 0x36
        /*0066*/ 	.short	(.L_43 - .L_42)
.L_42:
        /*0068*/ 	.word	0x00000008
.L_43:


//--------------------- .nv.info._Z19simplest_kernel_sumPiS_S_ --------------------------
	.section	.nv.info._Z19simplest_kernel_sumPiS_S_,"",@"SHT_CUDA_INFO"
	.sectionflags	@""
	.align	4


	//----- nvinfo : EIATTR_CUDA_API_VERSION
	.align		4
        /*0000*/ 	.byte	0x04, 0x37
        /*0002*/ 	.short	(.L_45 - .L_44)
.L_44:
        /*0004*/ 	.word	0x00000082


	//----- nvinfo : EIATTR_KPARAM_INFO
	.align		4
.L_45:
        /*0008*/ 	.byte	0x04, 0x17
        /*000a*/ 	.short	(.L_47 - .L_46)
.L_46:
        /*000c*/ 	.word	0x00000000
        /*0010*/ 	.short	0x0002
        /*0012*/ 	.short	0x0010
        /*0014*/ 	.byte	0x00, 0xf5, 0x21, 0x00


	//----- nvinfo : EIATTR_KPARAM_INFO
	.align		4
.L_47:
        /*0018*/ 	.byte	0x04, 0x17
        /*001a*/ 	.short	(.L_49 - .L_48)
.L_48:
        /*001c*/ 	.word	0x00000000
        /*0020*/ 	.short	0x0001
        /*0022*/ 	.short	0x0008
        /*0024*/ 	.byte	0x00, 0xf5, 0x21, 0x00


	//----- nvinfo : EIATTR_KPARAM_INFO
	.align		4
.L_49:
        /*0028*/ 	.byte	0x04, 0x17
        /*002a*/ 	.short	(.L_51 - .L_50)
.L_50:
        /*002c*/ 	.word	0x00000000
        /*0030*/ 	.short	0x0000
        /*0032*/ 	.short	0x0000
        /*0034*/ 	.byte	0x00, 0xf5, 0x21, 0x00


	//----- nvinfo : EIATTR_SPARSE_MMA_MASK
	.align		4
.L_51:
        /*0038*/ 	.byte	0x03, 0x50
        /*003a*/ 	.short	0x0000


	//----- nvinfo : EIATTR_MAXREG_COUNT
	.align		4
        /*003c*/ 	.byte	0x03, 0x1b
        /*003e*/ 	.short	0x00ff


	//----- nvinfo : EIATTR_MERCURY_ISA_VERSION
	.align		4
        /*0040*/ 	.byte	0x03, 0x5f
        /*0042*/ 	.short	0x0101


	//----- nvinfo : EIATTR_VRC_CTA_INIT_COUNT
	.align		4
        /*0044*/ 	.byte	0x02, 0x4a
	.zero		1
	.zero		1


	//----- nvinfo : EIATTR_EXIT_INSTR_OFFSETS
	.align		4
        /*0048*/ 	.byte	0x04, 0x1c
        /*004a*/ 	.short	(.L_53 - .L_52)


	//   ....[0]....
.L_52:
        /*004c*/ 	.word	0x00000e20


	//----- nvinfo : EIATTR_CBANK_PARAM_SIZE
	.align		4
.L_53:
        /*0050*/ 	.byte	0x03, 0x19
        /*0052*/ 	.short	0x0018


	//----- nvinfo : EIATTR_PARAM_CBANK
	.align		4
        /*0054*/ 	.byte	0x04, 0x0a
        /*0056*/ 	.short	(.L_55 - .L_54)
	.align		4
.L_54:
        /*0058*/ 	.word	index@(.nv.constant0._Z19simplest_kernel_sumPiS_S_)
        /*005c*/ 	.short	0x0380
        /*005e*/ 	.short	0x0018


	//----- nvinfo : EIATTR_SW_WAR
	.align		4
.L_55:
        /*0060*/ 	.byte	0x04, 0x36
        /*0062*/ 	.short	(.L_57 - .L_56)
.L_56:
        /*0064*/ 	.word	0x00000008
.L_57:


//--------------------- .nv.callgraph             --------------------------
	.section	.nv.callgraph,"",@"SHT_CUDA_CALLGRAPH"
	.align	4
	.sectionentsize	8
	.align		4
        /*0000*/ 	.word	0x00000000
	.align		4
        /*0004*/ 	.word	0xffffffff
	.align		4
        /*0008*/ 	.word	0x00000000
	.align		4
        /*000c*/ 	.word	0xfffffffe
	.align		4
        /*0010*/ 	.word	0x00000000
	.align		4
        /*0014*/ 	.word	0xfffffffd
	.align		4
        /*0018*/ 	.word	0x00000000
	.align		4
        /*001c*/ 	.word	0xfffffffc


//--------------------- .text._Z16kernel_sum_pairsPiS_ --------------------------
	.section	.text._Z16kernel_sum_pairsPiS_,"ax",@progbits
	.align	128
        .global         _Z16kernel_sum_pairsPiS_
        .type           _Z16kernel_sum_pairsPiS_,@function
        .size           _Z16kernel_sum_pairsPiS_,(.L_x_3 - _Z16kernel_sum_pairsPiS_)
        .other          _Z16kernel_sum_pairsPiS_,@"STO_CUDA_ENTRY STV_DEFAULT"
_Z16kernel_sum_pairsPiS_:
.text._Z16kernel_sum_pairsPiS_:
[----:B------:R-:W-:Y:S01]  /*0000*/  LDC R1, c[0x0][0x37c] ;  /* 0x0000df00ff017b82 */ /* 0x000fe20000000800 */
[----:B------:R-:W0:Y:S02]  /*0010*/  S2R R7, SR_CTAID.X ;  /* 0x0000000000077919 */ /* 0x000e240000002500 */
[----:B0-----:R-:W-:-:S13]  /*0020*/  ISETP.GT.U32.AND P0, PT, R7, 0x2, PT ;  /* 0x000000020700780c */ /* 0x001fda0003f04070 */
[----:B------:R-:W-:Y:S05]  /*0030*/  @P0 EXIT ;  /* 0x000000000000094d */ /* 0x000fea0003800000 */
[----:B------:R-:W0:Y:S01]  /*0040*/  LDC.64 R2, c[0x0][0x388] ;  /* 0x0000e200ff027b82 */ /* 0x000e220000000a00 */
[----:B------:R-:W1:Y:S07]  /*0050*/  LDCU.64 UR4, c[0x0][0x358] ;  /* 0x00006b00ff0477ac */ /* 0x000e6e0008000a00 */
[----:B------:R-:W2:Y:S01]  /*0060*/  LDC.64 R4, c[0x0][0x380] ;  /* 0x0000e000ff047b82 */ /* 0x000ea20000000a00 */
[----:B0-----:R-:W-:-:S05]  /*0070*/  IMAD.WIDE.U32 R2, R7, 0x4, R2 ;  /* 0x0000000407027825 */ /* 0x001fca00078e0002 */
[----:B-1----:R-:W-:Y:S01]  /*0080*/  STG.E desc[UR4][R2.64], RZ ;  /* 0x000000ff02007986 */ /* 0x002fe2000c101904 */
[----:B--2---:R-:W-:-:S05]  /*0090*/  IMAD.WIDE.U32 R4, R7, 0x4, R4 ;  /* 0x0000000407047825 */ /* 0x004fca00078e0004 */
[----:B------:R-:W2:Y:S04]  /*00a0*/  LDG.E R7, desc[UR4][R4.64] ;  /* 0x0000000404077981 */ /* 0x000ea8000c1e1900 */
[----:B--2---:R0:W-:Y:S04]  /*00b0*/  STG.E desc[UR4][R2.64], R7 ;  /* 0x0000000702007986 */ /* 0x0041e8000c101904 */
[----:B------:R-:W2:Y:S02]  /*00c0*/  LDG.E R0, desc[UR4][R4.64+0x4] ;  /* 0x0000040404007981 */ /* 0x000ea4000c1e1900 */
[----:B--2---:R-:W-:-:S05]  /*00d0*/  IADD3 R9, PT, PT, R7, R0, RZ ;  /* 0x0000000007097210 */ /* 0x004fca0007ffe0ff */
[----:B------:R1:W-:Y:S04]  /*00e0*/  STG.E desc[UR4][R2.64], R9 ;  /* 0x0000000902007986 */ /* 0x0003e8000c101904 */
[----:B------:R-:W2:Y:S02]  /*00f0*/  LDG.E R0, desc[UR4][R4.64+0x8] ;  /* 0x0000080404007981 */ /* 0x000ea4000c1e1900 */
[----:B--2---:R-:W-:-:S05]  /*0100*/  IMAD.IADD R11, R9, 0x1, R0 ;  /* 0x00000001090b7824 */ /* 0x004fca00078e0200 */
[----:B------:R2:W-:Y:S04]  /*0110*/  STG.E desc[UR4][R2.64], R11 ;  /* 0x0000000b02007986 */ /* 0x0005e8000c101904 */
[----:B------:R-:W3:Y:S02]  /*0120*/  LDG.E R0, desc[UR4][R4.64+0xc] ;  /* 0x00000c0404007981 */ /* 0x000ee4000c1e1900 */
[----:B---3--:R-:W-:-:S05]  /*0130*/  IADD3 R13, PT, PT, R11, R0, RZ ;  /* 0x000000000b0d7210 */ /* 0x008fca0007ffe0ff */
[----:B------:R3:W-:Y:S04]  /*0140*/  STG.E desc[UR4][R2.64], R13 ;  /* 0x0000000d02007986 */ /* 0x0007e8000c101904 */
[----:B------:R-:W0:Y:S02]  /*0150*/  LDG.E R0, desc[UR4][R4.64+0x10] ;  /* 0x0000100404007981 */ /* 0x000e24000c1e1900 */
[----:B0-----:R-:W-:-:S05]  /*0160*/  IMAD.IADD R7, R13, 0x1, R0 ;  /* 0x000000010d077824 */ /* 0x001fca00078e0200 */
[----:B------:R0:W-:Y:S04]  /*0170*/  STG.E desc[UR4][R2.64], R7 ;  /* 0x0000000702007986 */ /* 0x0001e8000c101904 */
[----:B------:R-:W1:Y:S02]  /*0180*/  LDG.E R0, desc[UR4][R4.64+0x14] ;  /* 0x0000140404007981 */ /* 0x000e64000c1e1900 */
[----:B-1----:R-:W-:-:S05]  /*0190*/  IADD3 R9, PT, PT, R7, R0, RZ ;  /* 0x0000000007097210 */ /* 0x002fca0007ffe0ff */
        /* <DEDUP_REMOVED lines=127> */
[----:B------:R-:W4:Y:S02]  /*0990*/  LDG.E R0, desc[UR4][R4.64+0xc0] ;  /* 0x0000c00404007981 */ /* 0x000f24000c1e1900 */
[----:B----4-:R-:W-:-:S05]  /*09a0*/  IMAD.IADD R15, R13, 0x1, R0 ;  /* 0x000000010d0f7824 */ /* 0x010fca00078e0200 */
[----:B------:R-:W-:Y:S04]  /*09b0*/  STG.E desc[UR4][R2.64], R15 ;  /* 0x0000000f02007986 */ /* 0x000fe8000c101904 */
[----:B------:R-:W4:Y:S02]  /*09c0*/  LDG.E R0, desc[UR4][R4.64+0xc4] ;  /* 0x0000c40404007981 */ /* 0x000f24000c1e1900 */
[----:B----4-:R-:W-:-:S05]  /*09d0*/  IADD3 R17, PT, PT, R15, R0, RZ ;  /* 0x000000000f117210 */ /* 0x010fca0007ffe0ff */
[----:B------:R-:W-:Y:S04]  /*09e0*/  STG.E desc[UR4][R2.64], R17 ;  /* 0x0000001102007986 */ /* 0x000fe8000c101904 */
[----:B------:R-:W4:Y:S02]  /*09f0*/  LDG.E R0, desc[UR4][R4.64+0xc8] ;  /* 0x0000c80404007981 */ /* 0x000f24000c1e1900 */
[----:B----4-:R-:W-:-:S05]  /*0a00*/  IMAD.IADD R19, R17, 0x1, R0 ;  /* 0x0000000111137824 */ /* 0x010fca00078e0200 */
[----:B------:R-:W-:Y:S04]  /*0a10*/  STG.E desc[UR4][R2.64], R19 ;  /* 0x0000001302007986 */ /* 0x000fe8000c101904 */
[----:B------:R-:W0:Y:S02]  /*0a20*/  LDG.E R0, desc[UR4][R4.64+0xcc] ;  /* 0x0000cc0404007981 */ /* 0x000e24000c1e1900 */
[----:B0-----:R-:W-:-:S05]  /*0a30*/  IADD3 R7, PT, PT, R0, R19, RZ ;  /* 0x0000001300077210 */ /* 0x001fca0007ffe0ff */
[----:B------:R-:W-:Y:S04]  /*0a40*/  STG.E desc[UR4][R2.64], R7 ;  /* 0x0000000702007986 */ /* 0x000fe8000c101904 */
[----:B------:R-:W1:Y:S02]  /*0a50*/  LDG.E R0, desc[UR4][R4.64+0xd0] ;  /* 0x0000d00404007981 */ /* 0x000e64000c1e1900 */
[----:B-1----:R-:W-:-:S05]  /*0a60*/  IMAD.IADD R9, R7, 0x1, R0 ;  /* 0x0000000107097824 */ /* 0x002fca00078e0200 */
[----:B------:R-:W-:Y:S04]  /*0a70*/  STG.E desc[UR4][R2.64], R9 ;  /* 0x0000000902007986 */ /* 0x000fe8000c101904 */
[----:B------:R-:W2:Y:S02]  /*0a80*/  LDG.E R0, desc[UR4][R4.64+0xd4] ;  /* 0x0000d40404007981 */ /* 0x000ea4000c1e1900 */
[----:B--2---:R-:W-:-:S05]  /*0a90*/  IADD3 R11, PT, PT, R9, R0, RZ ;  /* 0x00000000090b7210 */ /* 0x004fca0007ffe0ff */
[----:B------:R-:W-:Y:S04]  /*0aa0*/  STG.E desc[UR4][R2.64], R11 ;  /* 0x0000000b02007986 */ /* 0x000fe8000c101904 */
[----:B------:R-:W3:Y:S02]  /*0ab0*/  LDG.E R0, desc[UR4][R4.64+0xd8] ;  /* 0x0000d80404007981 */ /* 0x000ee4000c1e1900 */
[----:B---3--:R-:W-:-:S05]  /*0ac0*/  IADD3 R13, PT, PT, R11, R0, RZ ;  /* 0x000000000b0d7210 */ /* 0x008fca0007ffe0ff */
[----:B------:R-:W-:Y:S01]  /*0ad0*/  STG.E desc[UR4][R2.64], R13 ;  /* 0x0000000d02007986 */ /* 0x000fe2000c101904 */
[----:B------:R-:W-:Y:S05]  /*0ae0*/  EXIT ;  /* 0x000000000000794d */ /* 0x000fea0003800000 */
.L_x_0:
[----:B------:R-:W-:-:S00]  /*0af0*/  BRA `(.L_x_0) ;  /* 0xfffffffc00fc7947 */ /* 0x000fc0000383ffff */
[----:B------:R-:W-:-:S00]  /*0b00*/  NOP ;  /* 0x0000000000007918 */ /* 0x000fc00000000000 */
[----:B------:R-:W-:-:S00]  /*0b10*/  NOP ;  /* 0x0000000000007918 */ /* 0x000fc00000000000 */
[----:B------:R-:W-:-:S00]  /*0b20*/  NOP ;  /* 0x0000000000007918 */ /* 0x000fc00000000000 */
[----:B------:R-:W-:-:S00]  /*0b30*/  NOP ;  /* 0x0000000000007918 */ /* 0x000fc00000000000 */
[----:B------:R-:W-:-:S00]  /*0b40*/  NOP ;  /* 0x0000000000007918 */ /* 0x000fc00000000000 */
[----:B------:R-:W-:-:S00]  /*0b50*/  NOP ;  /* 0x0000000000007918 */ /* 0x000fc00000000000 */
[----:B------:R-:W-:-:S00]  /*0b60*/  NOP ;  /* 0x0000000000007918 */ /* 0x000fc00000000000 */
[----:B------:R-:W-:-:S00]  /*0b70*/  NOP ;  /* 0x0000000000007918 */ /* 0x000fc00000000000 */
.L_x_3:


//--------------------- .text._Z19parallel_kernel_sumPiS_S_ --------------------------
	.section	.text._Z19parallel_kernel_sumPiS_S_,"ax",@progbits
	.align	128
        .global         _Z19parallel_kernel_sumPiS_S_
        .type           _Z19parallel_kernel_sumPiS_S_,@function
        .size           _Z19parallel_kernel_sumPiS_S_,(.L_x_4 - _Z19parallel_kernel_sumPiS_S_)
        .other          _Z19parallel_kernel_sumPiS_S_,@"STO_CUDA_ENTRY STV_DEFAULT"
_Z19parallel_kernel_sumPiS_S_:
.text._Z19parallel_kernel_sumPiS_S_:
[----:B------:R-:W-:Y:S01]  /*0000*/  LDC R1, c[0x0][0x37c] ;  /* 0x0000df00ff017b82 */ /* 0x000fe20000000800 */
[----:B------:R-:W0:Y:S02]  /*0010*/  S2R R9, SR_CTAID.X ;  /* 0x0000000000097919 */ /* 0x000e240000002500 */
[----:B0-----:R-:W-:-:S13]  /*0020*/  ISETP.GT.U32.AND P0, PT, R9, 0x36, PT ;  /* 0x000000360900780c */ /* 0x001fda0003f04070 */
[----:B------:R-:W-:Y:S05]  /*0030*/  @P0 EXIT ;  /* 0x000000000000094d */ /* 0x000fea0003800000 */
[----:B------:R-:W0:Y:S01]  /*0040*/  LDC.64 R2, c[0x0][0x380] ;  /* 0x0000e000ff027b82 */ /* 0x000e220000000a00 */
[----:B------:R-:W1:Y:S07]  /*0050*/  LDCU.64 UR4, c[0x0][0x358] ;  /* 0x00006b00ff0477ac */ /* 0x000e6e0008000a00 */
[----:B------:R-:W2:Y:S08]  /*0060*/  LDC.64 R4, c[0x0][0x388] ;  /* 0x0000e200ff047b82 */ /* 0x000eb00000000a00 */
[----:B------:R-:W3:Y:S01]  /*0070*/  LDC.64 R6, c[0x0][0x390] ;  /* 0x0000e400ff067b82 */ /* 0x000ee20000000a00 */
[----:B0-----:R-:W-:-:S06]  /*0080*/  IMAD.WIDE.U32 R2, R9, 0x4, R2 ;  /* 0x0000000409027825 */ /* 0x001fcc00078e0002 */
[----:B-1----:R-:W4:Y:S01]  /*0090*/  LDG.E R2, desc[UR4][R2.64] ;  /* 0x0000000402027981 */ /* 0x002f22000c1e1900 */
[----:B--2---:R-:W-:-:S06]  /*00a0*/  IMAD.WIDE.U32 R4, R9, 0x4, R4 ;  /* 0x0000000409047825 */ /* 0x004fcc00078e0004 */
[----:B------:R-:W4:Y:S01]  /*00b0*/  LDG.E R5, desc[UR4][R4.64] ;  /* 0x0000000404057981 */ /* 0x000f22000c1e1900 */
[----:B---3--:R-:W-:Y:S01]  /*00c0*/  IMAD.WIDE.U32 R6, R9, 0x4, R6 ;  /* 0x0000000409067825 */ /* 0x008fe200078e0006 */
[----:B----4-:R-:W-:-:S05]  /*00d0*/  IADD3 R9, PT, PT, R2, R5, RZ ;  /* 0x0000000502097210 */ /* 0x010fca0007ffe0ff */
[----:B------:R-:W-:Y:S01]  /*00e0*/  STG.E desc[UR4][R6.64], R9 ;  /* 0x0000000906007986 */ /* 0x000fe2000c101904 */
[----:B------:R-:W-:Y:S05]  /*00f0*/  EXIT ;  /* 0x000000000000794d */ /* 0x000fea0003800000 */
.L_x_1:
        /* <DEDUP_REMOVED lines=16> */
.L_x_4:


//--------------------- .text._Z19simplest_kernel_sumPiS_S_ --------------------------
	.section	.text._Z19simplest_kernel_sumPiS_S_,"ax",@progbits
	.align	128
        .global         _Z19simplest_kernel_sumPiS_S_
        .type           _Z19simplest_kernel_sumPiS_S_,@function
        .size           _Z19simplest_kernel_sumPiS_S_,(.L_x_5 - _Z19simplest_kernel_sumPiS_S_)
        .other          _Z19simplest_kernel_sumPiS_S_,@"STO_CUDA_ENTRY STV_DEFAULT"
_Z19simplest_kernel_sumPiS_S_:
.text._Z19simplest_kernel_sumPiS_S_:
[----:B------:R-:W-:Y:S08]  /*0000*/  LDC R1, c[0x0][0x37c] ;  /* 0x0000df00ff017b82 */ /* 0x000ff00000000800 */
[----:B------:R-:W0:Y:S01]  /*0010*/  LDC.64 R6, c[0x0][0x380] ;  /* 0x0000e000ff067b82 */ /* 0x000e220000000a00 */
[----:B------:R-:W0:Y:S07]  /*0020*/  LDCU.64 UR4, c[0x0][0x358] ;  /* 0x00006b00ff0477ac */ /* 0x000e2e0008000a00 */
[----:B------:R-:W1:Y:S01]  /*0030*/  LDC.64 R4, c[0x0][0x388] ;  /* 0x0000e200ff047b82 */ /* 0x000e620000000a00 */
[----:B0-----:R-:W2:Y:S04]  /*0040*/  LDG.E R0, desc[UR4][R6.64] ;  /* 0x0000000406007981 */ /* 0x001ea8000c1e1900 */
[----:B-1----:R-:W2:Y:S03]  /*0050*/  LDG.E R9, desc[UR4][R4.64] ;  /* 0x0000000404097981 */ /* 0x002ea6000c1e1900 */
[----:B------:R-:W0:Y:S01]  /*0060*/  LDC.64 R2, c[0x0][0x390] ;  /* 0x0000e400ff027b82 */ /* 0x000e220000000a00 */
[----:B--2---:R-:W-:-:S05]  /*0070*/  IADD3 R11, PT, PT, R0, R9, RZ ;  /* 0x00000009000b7210 */ /* 0x004fca0007ffe0ff */
[----:B0-----:R0:W-:Y:S04]  /*0080*/  STG.E desc[UR4][R2.64], R11 ;  /* 0x0000000b02007986 */ /* 0x0011e8000c101904 */
[----:B------:R-:W2:Y:S04]  /*0090*/  LDG.E R0, desc[UR4][R6.64+0x4] ;  /* 0x0000040406007981 */ /* 0x000ea8000c1e1900 */
[----:B------:R-:W2:Y:S01]  /*00a0*/  LDG.E R13, desc[UR4][R4.64+0x4] ;  /* 0x00000404040d7981 */ /* 0x000ea2000c1e1900 */
[----:B------:R-:W1:Y:S01]  /*00b0*/  LDC.64 R8, c[0x0][0x390] ;  /* 0x0000e400ff087b82 */ /* 0x000e620000000a00 */
[----:B--2---:R-:W-:-:S05]  /*00c0*/  IADD3 R13, PT, PT, R0, R13, RZ ;  /* 0x0000000d000d7210 */ /* 0x004fca0007ffe0ff */
[----:B-1----:R1:W-:Y:S04]  /*00d0*/  STG.E desc[UR4][R8.64+0x4], R13 ;  /* 0x0000040d08007986 */ /* 0x0023e8000c101904 */
[----:B------:R-:W2:Y:S04]  /*00e0*/  LDG.E R0, desc[UR4][R6.64+0x8] ;  /* 0x0000080406007981 */ /* 0x000ea8000c1e1900 */
[----:B------:R-:W2:Y:S02]  /*00f0*/  LDG.E R15, desc[UR4][R4.64+0x8] ;  /* 0x00000804040f7981 */ /* 0x000ea4000c1e1900 */
[----:B--2---:R-:W-:-:S05]  /*0100*/  IMAD.IADD R15, R0, 0x1, R15 ;  /* 0x00000001000f7824 */ /* 0x004fca00078e020f */
[----:B------:R2:W-:Y:S04]  /*0110*/  STG.E desc[UR4][R8.64+0x8], R15 ;  /* 0x0000080f08007986 */ /* 0x0005e8000c101904 */
[----:B------:R-:W3:Y:S04]  /*0120*/  LDG.E R0, desc[UR4][R6.64+0xc] ;  /* 0x00000c0406007981 */ /* 0x000ee8000c1e1900 */
[----:B0-----:R-:W3:Y:S02]  /*0130*/  LDG.E R11, desc[UR4][R4.64+0xc] ;  /* 0x00000c04040b7981 */ /* 0x001ee4000c1e1900 */
[----:B---3--:R-:W-:-:S05]  /*0140*/  IADD3 R11, PT, PT, R0, R11, RZ ;  /* 0x0000000b000b7210 */ /* 0x008fca0007ffe0ff */
[----:B------:R0:W-:Y:S04]  /*0150*/  STG.E desc[UR4][R8.64+0xc], R11 ;  /* 0x00000c0b08007986 */ /* 0x0001e8000c101904 */
[----:B------:R-:W3:Y:S04]  /*0160*/  LDG.E R0, desc[UR4][R6.64+0x10] ;  /* 0x0000100406007981 */ /* 0x000ee8000c1e1900 */
[----:B------:R-:W3:Y:S02]  /*0170*/  LDG.E R17, desc[UR4][R4.64+0x10] ;  /* 0x0000100404117981 */ /* 0x000ee4000c1e1900 */
[----:B---3--:R-:W-:-:S05]  /*0180*/  IMAD.IADD R17, R0, 0x1, R17 ;  /* 0x0000000100117824 */ /* 0x008fca00078e0211 */
[----:B------:R-:W-:Y:S04]  /*0190*/  STG.E desc[UR4][R2.64+0x10], R17 ;  /* 0x0000101102007986 */ /* 0x000fe8000c101904 */
[----:B------:R-:W3:Y:S04]  /*01a0*/  LDG.E R0, desc[UR4][R6.64+0x14] ;  /* 0x0000140406007981 */ /* 0x000ee8000c1e1900 */
[----:B-1----:R-:W3:Y:S02]  /*01b0*/  LDG.E R13, desc[UR4][R4.64+0x14] ;  /* 0x00001404040d7981 */ /* 0x002ee4000c1e1900 */
[----:B---3--:R-:W-:-:S05]  /*01c0*/  IADD3 R13, PT, PT, R0, R13, RZ ;  /* 0x0000000d000d7210 */ /* 0x008fca0007ffe0ff */
[----:B------:R1:W-:Y:S04]  /*01d0*/  STG.E desc[UR4][R2.64+0x14], R13 ;  /* 0x0000140d02007986 */ /* 0x0003e8000c101904 */
[----:B------:R-:W3:Y:S04]  /*01e0*/  LDG.E R0, desc[UR4][R6.64+0x18] ;  /* 0x0000180406007981 */ /* 0x000ee8000c1e1900 */
[----:B--2---:R-:W3:Y:S02]  /*01f0*/  LDG.E R15, desc[UR4][R4.64+0x18] ;  /* 0x00001804040f7981 */ /* 0x004ee4000c1e1900 */
[----:B---3--:R-:W-:-:S05]  /*0200*/  IMAD.IADD R15, R0, 0x1, R15 ;  /* 0x00000001000f7824 */ /* 0x008fca00078e020f */
        /* <DEDUP_REMOVED lines=8> */
[----:B------:R3:W-:Y:S04]  /*0290*/  STG.E desc[UR4][R2.64+0x20], R11 ;  /* 0x0000200b02007986 */ /* 0x0007e8000c101904 */
[----:B------:R-:W4:Y:S04]  /*02a0*/  LDG.E R0, desc[UR4][R6.64+0x24] ;  /* 0x0000240406007981 */ /* 0x000f28000c1e1900 */
[----:B-1----:R-:W4:Y:S02]  /*02b0*/  LDG.E R13, desc[UR4][R4.64+0x24] ;  /* 0x00002404040d7981 */ /* 0x002f24000c1e1900 */
[----:B----4-:R-:W-:-:S05]  /*02c0*/  IADD3 R13, PT, PT, R0, R13, RZ ;  /* 0x0000000d000d7210 */ /* 0x010fca0007ffe0ff */
[----:B------:R1:W-:Y:S04]  /*02d0*/  STG.E desc[UR4][R2.64+0x24], R13 ;  /* 0x0000240d02007986 */ /* 0x0003e8000c101904 */
[----:B------:R-:W4:Y:S04]  /*02e0*/  LDG.E R0, desc[UR4][R6.64+0x28] ;  /* 0x0000280406007981 */ /* 0x000f28000c1e1900 */
[----:B--2---:R-:W4:Y:S02]  /*02f0*/  LDG.E R15, desc[UR4][R4.64+0x28] ;  /* 0x00002804040f7981 */ /* 0x004f24000c1e1900 */
[----:B----4-:R-:W-:-:S05]  /*0300*/  IMAD.IADD R15, R0, 0x1, R15 ;  /* 0x00000001000f7824 */ /* 0x010fca00078e020f */
[----:B------:R2:W-:Y:S04]  /*0310*/  STG.E desc[UR4][R2.64+0x28], R15 ;  /* 0x0000280f02007986 */ /* 0x0005e8000c101904 */
[----:B------:R-:W4:Y:S04]  /*0320*/  LDG.E R0, desc[UR4][R6.64+0x2c] ;  /* 0x00002c0406007981 */ /* 0x000f28000c1e1900 */
[----:B0-----:R-:W4:Y:S02]  /*0330*/  LDG.E R9, desc[UR4][R4.64+0x2c] ;  /* 0x00002c0404097981 */ /* 0x001f24000c1e1900 */
[----:B----4-:R-:W-:-:S05]  /*0340*/  IADD3 R9, PT, PT, R0, R9, RZ ;  /* 0x0000000900097210 */ /* 0x010fca0007ffe0ff */
[----:B------:R0:W-:Y:S04]  /*0350*/  STG.E desc[UR4][R2.64+0x2c], R9 ;  /* 0x00002c0902007986 */ /* 0x0001e8000c101904 */
[----:B------:R-:W4:Y:S04]  /*0360*/  LDG.E R0, desc[UR4][R6.64+0x30] ;  /* 0x0000300406007981 */ /* 0x000f28000c1e1900 */
[----:B---3--:R-:W4:Y:S02]  /*0370*/  LDG.E R11, desc[UR4][R4.64+0x30] ;  /* 0x00003004040b7981 */ /* 0x008f24000c1e1900 */
[----:B----4-:R-:W-:-:S05]  /*0380*/  IMAD.IADD R11, R0, 0x1, R11 ;  /* 0x00000001000b7824 */ /* 0x010fca00078e020b */
        /* <DEDUP_REMOVED lines=156> */
[----:B------:R-:W-:Y:S04]  /*0d50*/  STG.E desc[UR4][R2.64+0xcc], R9 ;  /* 0x0000cc0902007986 */ /* 0x000fe8000c101904 */
[----:B------:R-:W4:Y:S04]  /*0d60*/  LDG.E R0, desc[UR4][R6.64+0xd0] ;  /* 0x0000d00406007981 */ /* 0x000f28000c1e1900 */
[----:B---3--:R-:W4:Y:S02]  /*0d70*/  LDG.E R11, desc[UR4][R4.64+0xd0] ;  /* 0x0000d004040b7981 */ /* 0x008f24000c1e1900 */
[----:B----4-:R-:W-:-:S05]  /*0d80*/  IMAD.IADD R11, R0, 0x1, R11 ;  /* 0x00000001000b7824 */ /* 0x010fca00078e020b */
[----:B------:R-:W-:Y:S04]  /*0d90*/  STG.E desc[UR4][R2.64+0xd0], R11 ;  /* 0x0000d00b02007986 */ /* 0x000fe8000c101904 */
[----:B------:R-:W3:Y:S04]  /*0da0*/  LDG.E R0, desc[UR4][R6.64+0xd4] ;  /* 0x0000d40406007981 */ /* 0x000ee8000c1e1900 */
[----:B-1----:R-:W3:Y:S02]  /*0db0*/  LDG.E R13, desc[UR4][R4.64+0xd4] ;  /* 0x0000d404040d7981 */ /* 0x002ee4000c1e1900 */
[----:B---3--:R-:W-:-:S05]  /*0dc0*/  IADD3 R13, PT, PT, R0, R13, RZ ;  /* 0x0000000d000d7210 */ /* 0x008fca0007ffe0ff */
[----:B------:R-:W-:Y:S04]  /*0dd0*/  STG.E desc[UR4][R2.64+0xd4], R13 ;  /* 0x0000d40d02007986 */ /* 0x000fe8000c101904 */
[----:B------:R-:W3:Y:S04]  /*0de0*/  LDG.E R0, desc[UR4][R6.64+0xd8] ;  /* 0x0000d80406007981 */ /* 0x000ee8000c1e1900 */
[----:B--2---:R-:W3:Y:S02]  /*0df0*/  LDG.E R15, desc[UR4][R4.64+0xd8] ;  /* 0x0000d804040f7981 */ /* 0x004ee4000c1e1900 */
[----:B---3--:R-:W-:-:S05]  /*0e00*/  IMAD.IADD R15, R0, 0x1, R15 ;  /* 0x00000001000f7824 */ /* 0x008fca00078e020f */
[----:B------:R-:W-:Y:S01]  /*0e10*/  STG.E desc[UR4][R2.64+0xd8], R15 ;  /* 0x0000d80f02007986 */ /* 0x000fe2000c101904 */
[----:B------:R-:W-:Y:S05]  /*0e20*/  EXIT ;  /* 0x000000000000794d */ /* 0x000fea0003800000 */
.L_x_2:
        /* <DEDUP_REMOVED lines=13> */
.L_x_5:


//--------------------- .nv.shared.reserved.0     --------------------------
	.section	.nv.shared.reserved.0,"aw",@nobits
	.weak		__nv_reservedSMEM_offset_0_alias
	.size		__nv_reservedSMEM_offset_0_alias, 0, 64
	.other		__nv_reservedSMEM_offset_0_alias,@"STO_CUDA_RESERVED_SHARED STV_DEFAULT"
__nv_reservedSMEM_offset_0_alias:
	.zero		0
	.zero		64


//--------------------- .nv.constant0._Z16kernel_sum_pairsPiS_ --------------------------
	.section	.nv.constant0._Z16kernel_sum_pairsPiS_,"a",@progbits
	.sectionflags	@""
	.align	4
.nv.constant0._Z16kernel_sum_pairsPiS_:
	.zero		912


//--------------------- .nv.constant0._Z19parallel_kernel_sumPiS_S_ --------------------------
	.section	.nv.constant0._Z19parallel_kernel_sumPiS_S_,"a",@progbits
	.sectionflags	@""
	.align	4
.nv.constant0._Z19parallel_kernel_sumPiS_S_:
	.zero		920


//--------------------- .nv.constant0._Z19simplest_kernel_sumPiS_S_ --------------------------
	.section	.nv.constant0._Z19simplest_kernel_sumPiS_S_,"a",@progbits
	.sectionflags	@""
	.align	4
.nv.constant0._Z19simplest_kernel_sumPiS_S_:
	.zero		920


//--------------------- SYMBOLS --------------------------

	.type		.nv.reservedSmem.offset0,@object
	.size		.nv.reservedSmem.offset0,0x4
